//
// Generated by NVIDIA NVVM Compiler
//
// Compiler Build ID: CL-36424714
// Cuda compilation tools, release 13.0, V13.0.88
// Based on NVVM 20.0.0
//

.version 9.0
.target sm_100
.address_size 64

	// .globl	_Z20reduce_global_atomicPKiPii
.extern .shared .align 16 .b8 sdata[];
.extern .shared .align 16 .b8 temp[];

.visible .entry _Z20reduce_global_atomicPKiPii(
	.param .u64 .ptr .align 1 _Z20reduce_global_atomicPKiPii_param_0,
	.param .u64 .ptr .align 1 _Z20reduce_global_atomicPKiPii_param_1,
	.param .u32 _Z20reduce_global_atomicPKiPii_param_2
)
{
	.reg .pred 	%p<2>;
	.reg .b32 	%r<8>;
	.reg .b64 	%rd<7>;

	ld.param.u64 	%rd1, [_Z20reduce_global_atomicPKiPii_param_0];
	ld.param.u64 	%rd2, [_Z20reduce_global_atomicPKiPii_param_1];
	ld.param.u32 	%r2, [_Z20reduce_global_atomicPKiPii_param_2];
	mov.u32 	%r3, %ctaid.x;
	mov.u32 	%r4, %ntid.x;
	mov.u32 	%r5, %tid.x;
	mad.lo.s32 	%r1, %r3, %r4, %r5;
	setp.ge.s32 	%p1, %r1, %r2;
	@%p1 bra 	$L__BB0_2;
	cvta.to.global.u64 	%rd3, %rd1;
	cvta.to.global.u64 	%rd4, %rd2;
	mul.wide.s32 	%rd5, %r1, 4;
	add.s64 	%rd6, %rd3, %rd5;
	ld.global.u32 	%r6, [%rd6];
	atom.global.add.u32 	%r7, [%rd4], %r6;
$L__BB0_2:
	ret;

}
	// .globl	_Z13reduce_sharedPKiPii
.visible .entry _Z13reduce_sharedPKiPii(
	.param .u64 .ptr .align 1 _Z13reduce_sharedPKiPii_param_0,
	.param .u64 .ptr .align 1 _Z13reduce_sharedPKiPii_param_1,
	.param .u32 _Z13reduce_sharedPKiPii_param_2
)
{
	.reg .pred 	%p<6>;
	.reg .b32 	%r<22>;
	.reg .b64 	%rd<9>;

	ld.param.u64 	%rd1, [_Z13reduce_sharedPKiPii_param_0];
	ld.param.u64 	%rd2, [_Z13reduce_sharedPKiPii_param_1];
	ld.param.u32 	%r11, [_Z13reduce_sharedPKiPii_param_2];
	mov.u32 	%r1, %tid.x;
	mov.u32 	%r2, %ctaid.x;
	mov.u32 	%r21, %ntid.x;
	mad.lo.s32 	%r4, %r2, %r21, %r1;
	setp.ge.u32 	%p1, %r4, %r11;
	mov.b32 	%r20, 0;
	@%p1 bra 	$L__BB1_2;
	cvta.to.global.u64 	%rd3, %rd1;
	mul.wide.u32 	%rd4, %r4, 4;
	add.s64 	%rd5, %rd3, %rd4;
	ld.global.u32 	%r20, [%rd5];
$L__BB1_2:
	shl.b32 	%r12, %r1, 2;
	mov.u32 	%r13, sdata;
	add.s32 	%r7, %r13, %r12;
	st.shared.u32 	[%r7], %r20;
	bar.sync 	0;
	setp.lt.u32 	%p2, %r21, 2;
	@%p2 bra 	$L__BB1_6;
$L__BB1_3:
	shr.u32 	%r9, %r21, 1;
	setp.ge.u32 	%p3, %r1, %r9;
	@%p3 bra 	$L__BB1_5;
	shl.b32 	%r14, %r9, 2;
	add.s32 	%r15, %r7, %r14;
	ld.shared.u32 	%r16, [%r15];
	ld.shared.u32 	%r17, [%r7];
	add.s32 	%r18, %r17, %r16;
	st.shared.u32 	[%r7], %r18;
$L__BB1_5:
	bar.sync 	0;
	setp.gt.u32 	%p4, %r21, 3;
	mov.u32 	%r21, %r9;
	@%p4 bra 	$L__BB1_3;
$L__BB1_6:
	setp.ne.s32 	%p5, %r1, 0;
	@%p5 bra 	$L__BB1_8;
	ld.shared.u32 	%r19, [sdata];
	cvta.to.global.u64 	%rd6, %rd2;
	mul.wide.u32 	%rd7, %r2, 4;
	add.s64 	%rd8, %rd6, %rd7;
	st.global.u32 	[%rd8], %r19;
$L__BB1_8:
	ret;

}
	// .globl	_Z17scan_block_kernelPKiPiS1_i
.visible .entry _Z17scan_block_kernelPKiPiS1_i(
	.param .u64 .ptr .align 1 _Z17scan_block_kernelPKiPiS1_i_param_0,
	.param .u64 .ptr .align 1 _Z17scan_block_kernelPKiPiS1_i_param_1,
	.param .u64 .ptr .align 1 _Z17scan_block_kernelPKiPiS1_i_param_2,
	.param .u32 _Z17scan_block_kernelPKiPiS1_i_param_3
)
{
	.reg .pred 	%p<10>;
	.reg .b32 	%r<28>;
	.reg .b64 	%rd<13>;

	ld.param.u64 	%rd1, [_Z17scan_block_kernelPKiPiS1_i_param_0];
	ld.param.u64 	%rd2, [_Z17scan_block_kernelPKiPiS1_i_param_1];
	ld.param.u64 	%rd3, [_Z17scan_block_kernelPKiPiS1_i_param_2];
	ld.param.u32 	%r10, [_Z17scan_block_kernelPKiPiS1_i_param_3];
	mov.u32 	%r1, %tid.x;
	mov.u32 	%r2, %ctaid.x;
	mov.u32 	%r3, %ntid.x;
	mad.lo.s32 	%r4, %r2, %r3, %r1;
	setp.ge.s32 	%p1, %r4, %r10;
	shl.b32 	%r11, %r1, 2;
	mov.u32 	%r12, temp;
	add.s32 	%r5, %r12, %r11;
	@%p1 bra 	$L__BB2_2;
	cvta.to.global.u64 	%rd4, %rd1;
	mul.wide.s32 	%rd5, %r4, 4;
	add.s64 	%rd6, %rd4, %rd5;
	ld.global.u32 	%r14, [%rd6];
	st.shared.u32 	[%r5], %r14;
	bra.uni 	$L__BB2_3;
$L__BB2_2:
	mov.b32 	%r13, 0;
	st.shared.u32 	[%r5], %r13;
$L__BB2_3:
	bar.sync 	0;
	setp.lt.u32 	%p2, %r3, 2;
	@%p2 bra 	$L__BB2_10;
	mov.b32 	%r26, 1;
$L__BB2_5:
	setp.lt.u32 	%p3, %r1, %r26;
	mov.b32 	%r27, 0;
	@%p3 bra 	$L__BB2_7;
	sub.s32 	%r17, %r1, %r26;
	shl.b32 	%r18, %r17, 2;
	add.s32 	%r20, %r12, %r18;
	ld.shared.u32 	%r27, [%r20];
$L__BB2_7:
	setp.lt.u32 	%p4, %r1, %r26;
	bar.sync 	0;
	@%p4 bra 	$L__BB2_9;
	ld.shared.u32 	%r21, [%r5];
	add.s32 	%r22, %r21, %r27;
	st.shared.u32 	[%r5], %r22;
$L__BB2_9:
	bar.sync 	0;
	shl.b32 	%r26, %r26, 1;
	setp.lt.u32 	%p5, %r26, %r3;
	@%p5 bra 	$L__BB2_5;
$L__BB2_10:
	setp.ge.s32 	%p6, %r4, %r10;
	@%p6 bra 	$L__BB2_12;
	ld.shared.u32 	%r23, [%r5];
	cvta.to.global.u64 	%rd7, %rd2;
	mul.wide.s32 	%rd8, %r4, 4;
	add.s64 	%rd9, %rd7, %rd8;
	st.global.u32 	[%rd9], %r23;
$L__BB2_12:
	add.s32 	%r24, %r3, -1;
	setp.ne.s32 	%p7, %r1, %r24;
	setp.eq.s64 	%p8, %rd3, 0;
	or.pred  	%p9, %p7, %p8;
	@%p9 bra 	$L__BB2_14;
	ld.shared.u32 	%r25, [%r5];
	cvta.to.global.u64 	%rd10, %rd3;
	mul.wide.u32 	%rd11, %r2, 4;
	add.s64 	%rd12, %rd10, %rd11;
	st.global.u32 	[%rd12], %r25;
$L__BB2_14:
	ret;

}
	// .globl	_Z20add_block_sum_kernelPiPKii
.visible .entry _Z20add_block_sum_kernelPiPKii(
	.param .u64 .ptr .align 1 _Z20add_block_sum_kernelPiPKii_param_0,
	.param .u64 .ptr .align 1 _Z20add_block_sum_kernelPiPKii_param_1,
	.param .u32 _Z20add_block_sum_kernelPiPKii_param_2
)
{
	.reg .pred 	%p<4>;
	.reg .b32 	%r<10>;
	.reg .b64 	%rd<9>;

	ld.param.u64 	%rd1, [_Z20add_block_sum_kernelPiPKii_param_0];
	ld.param.u64 	%rd2, [_Z20add_block_sum_kernelPiPKii_param_1];
	ld.param.u32 	%r3, [_Z20add_block_sum_kernelPiPKii_param_2];
	mov.u32 	%r4, %tid.x;
	mov.u32 	%r1, %ctaid.x;
	mov.u32 	%r5, %ntid.x;
	mad.lo.s32 	%r2, %r1, %r5, %r4;
	setp.eq.s32 	%p1, %r1, 0;
	setp.ge.s32 	%p2, %r2, %r3;
	or.pred  	%p3, %p1, %p2;
	@%p3 bra 	$L__BB3_2;
	cvta.to.global.u64 	%rd3, %rd2;
	cvta.to.global.u64 	%rd4, %rd1;
	add.s32 	%r6, %r1, -1;
	mul.wide.u32 	%rd5, %r6, 4;
	add.s64 	%rd6, %rd3, %rd5;
	ld.global.u32 	%r7, [%rd6];
	mul.wide.s32 	%rd7, %r2, 4;
	add.s64 	%rd8, %rd4, %rd7;
	ld.global.u32 	%r8, [%rd8];
	add.s32 	%r9, %r8, %r7;
	st.global.u32 	[%rd8], %r9;
$L__BB3_2:
	ret;

}


// ===== COMPILED SASS (sm_100) =====

	.target	sm_100

	.elftype	@"ET_EXEC"


//--------------------- .note.nv.tkinfo           --------------------------
	.section	.note.nv.tkinfo,"",@"SHT_NOTE"
	.sectionflags	@"SHF_NOTE_NV_TKINFO"
	.tkinfo
        /*0018*/ 	.word	0x00000002
        /*0030*/ 	.string	""
        /*0030*/ 	.string	"ptxas"
        /*0030*/ 	.string	"Cuda compilation tools, release 13.0, V13.0.88"
        /*0030*/ 	.string	"Build cuda_13.0.r13.0/compiler.36424714_0"
        /*0030*/ 	.string	"-arch sm_100 -m 64 "



//--------------------- .note.nv.cuinfo           --------------------------
	.section	.note.nv.cuinfo,"",@"SHT_NOTE"
	.sectionflags	@"SHF_NOTE_NV_CUINFO"
        /*0018*/ 	.short	0x0002
        /*001a*/ 	.short	0x0064
        /*001c*/ 	.short	0x0082
	.zero		2


//--------------------- .nv.info                  --------------------------
	.section	.nv.info,"",@"SHT_CUDA_INFO"
	.align	4


	//----- nvinfo : EIATTR_REGCOUNT
	.align		4
        /*0000*/ 	.byte	0x04, 0x2f
        /*0002*/ 	.short	(.L_1 - .L_0)
	.align		4
.L_0:
        /*0004*/ 	.word	index@(_Z20reduce_global_atomicPKiPii)
        /*0008*/ 	.word	0x0000000a


	//----- nvinfo : EIATTR_FRAME_SIZE
	.align		4
.L_1:
        /*000c*/ 	.byte	0x04, 0x11
        /*000e*/ 	.short	(.L_3 - .L_2)
	.align		4
.L_2:
        /*0010*/ 	.word	index@(_Z20reduce_global_atomicPKiPii)
        /*0014*/ 	.word	0x00000000


	//----- nvinfo : EIATTR_REGCOUNT
	.align		4
.L_3:
        /*0018*/ 	.byte	0x04, 0x2f
        /*001a*/ 	.short	(.L_5 - .L_4)
	.align		4
.L_4:
        /*001c*/ 	.word	index@(_Z13reduce_sharedPKiPii)
        /*0020*/ 	.word	0x0000000b


	//----- nvinfo : EIATTR_FRAME_SIZE
	.align		4
.L_5:
        /*0024*/ 	.byte	0x04, 0x11
        /*0026*/ 	.short	(.L_7 - .L_6)
	.align		4
.L_6:
        /*0028*/ 	.word	index@(_Z13reduce_sharedPKiPii)
        /*002c*/ 	.word	0x00000000


	//----- nvinfo : EIATTR_REGCOUNT
	.align		4
.L_7:
        /*0030*/ 	.byte	0x04, 0x2f
        /*0032*/ 	.short	(.L_9 - .L_8)
	.align		4
.L_8:
        /*0034*/ 	.word	index@(_Z17scan_block_kernelPKiPiS1_i)
        /*0038*/ 	.word	0x0000000c


	//----- nvinfo : EIATTR_FRAME_SIZE
	.align		4
.L_9:
        /*003c*/ 	.byte	0x04, 0x11
        /*003e*/ 	.short	(.L_11 - .L_10)
	.align		4
.L_10:
        /*0040*/ 	.word	index@(_Z17scan_block_kernelPKiPiS1_i)
        /*0044*/ 	.word	0x00000000


	//----- nvinfo : EIATTR_REGCOUNT
	.align		4
.L_11:
        /*0048*/ 	.byte	0x04, 0x2f
        /*004a*/ 	.short	(.L_13 - .L_12)
	.align		4
.L_12:
        /*004c*/ 	.word	index@(_Z20add_block_sum_kernelPiPKii)
        /*0050*/ 	.word	0x0000000c


	//----- nvinfo : EIATTR_FRAME_SIZE
	.align		4
.L_13:
        /*0054*/ 	.byte	0x04, 0x11
        /*0056*/ 	.short	(.L_15 - .L_14)
	.align		4
.L_14:
        /*0058*/ 	.word	index@(_Z20add_block_sum_kernelPiPKii)
        /*005c*/ 	.word	0x00000000


	//----- nvinfo : EIATTR_MIN_STACK_SIZE
	.align		4
.L_15:
        /*0060*/ 	.byte	0x04, 0x12
        /*0062*/ 	.short	(.L_17 - .L_16)
	.align		4
.L_16:
        /*0064*/ 	.word	index@(_Z20add_block_sum_kernelPiPKii)
        /*0068*/ 	.word	0x00000000


	//----- nvinfo : EIATTR_MIN_STACK_SIZE
	.align		4
.L_17:
        /*006c*/ 	.byte	0x04, 0x12
        /*006e*/ 	.short	(.L_19 - .L_18)
	.align		4
.L_18:
        /*0070*/ 	.word	index@(_Z17scan_block_kernelPKiPiS1_i)
        /*0074*/ 	.word	0x00000000


	//----- nvinfo : EIATTR_MIN_STACK_SIZE
	.align		4
.L_19:
        /*0078*/ 	.byte	0x04, 0x12
        /*007a*/ 	.short	(.L_21 - .L_20)
	.align		4
.L_20:
        /*007c*/ 	.word	index@(_Z13reduce_sharedPKiPii)
        /*0080*/ 	.word	0x00000000


	//----- nvinfo : EIATTR_MIN_STACK_SIZE
	.align		4
.L_21:
        /*0084*/ 	.byte	0x04, 0x12
        /*0086*/ 	.short	(.L_23 - .L_22)
	.align		4
.L_22:
        /*0088*/ 	.word	index@(_Z20reduce_global_atomicPKiPii)
        /*008c*/ 	.word	0x00000000
.L_23:


//--------------------- .nv.compat                --------------------------
	.section	.nv.compat,"",@"SHT_CUDA_COMPAT_INFO"
	.align	4
        /*0000*/ 	.byte	0x02, 0x09, 0x00, 0x00, 0x02, 0x02, 0x01, 0x00, 0x02, 0x05, 0x05, 0x00, 0x03, 0x07, 0x01, 0x01
        /*0010*/ 	.byte	0x02, 0x03, 0x00, 0x00, 0x02, 0x06, 0x01, 0x00, 0x04, 0x0b, 0x08, 0x00, 0x09, 0x00, 0x00, 0x00
        /*0020*/ 	.byte	0x00, 0x00, 0x00, 0x00


//--------------------- .nv.info._Z20add_block_sum_kernelPiPKii --------------------------
	.section	.nv.info._Z20add_block_sum_kernelPiPKii,"",@"SHT_CUDA_INFO"
	.sectionflags	@""
	.align	4


	//----- nvinfo : EIATTR_CUDA_API_VERSION
	.align		4
        /*0000*/ 	.byte	0x04, 0x37
        /*0002*/ 	.short	(.L_25 - .L_24)
.L_24:
        /*0004*/ 	.word	0x00000082


	//----- nvinfo : EIATTR_KPARAM_INFO
	.align		4
.L_25:
        /*0008*/ 	.byte	0x04, 0x17
        /*000a*/ 	.short	(.L_27 - .L_26)
.L_26:
        /*000c*/ 	.word	0x00000000
        /*0010*/ 	.short	0x0002
        /*0012*/ 	.short	0x0010
        /*0014*/ 	.byte	0x00, 0xf0, 0x11, 0x00


	//----- nvinfo : EIATTR_KPARAM_INFO
	.align		4
.L_27:
        /*0018*/ 	.byte	0x04, 0x17
        /*001a*/ 	.short	(.L_29 - .L_28)
.L_28:
        /*001c*/ 	.word	0x00000000
        /*0020*/ 	.short	0x0001
        /*0022*/ 	.short	0x0008
        /*0024*/ 	.byte	0x00, 0xf5, 0x21, 0x00


	//----- nvinfo : EIATTR_KPARAM_INFO
	.align		4
.L_29:
        /*0028*/ 	.byte	0x04, 0x17
        /*002a*/ 	.short	(.L_31 - .L_30)
.L_30:
        /*002c*/ 	.word	0x00000000
        /*0030*/ 	.short	0x0000
        /*0032*/ 	.short	0x0000
        /*0034*/ 	.byte	0x00, 0xf5, 0x21, 0x00


	//----- nvinfo : EIATTR_SPARSE_MMA_MASK
	.align		4
.L_31:
        /*0038*/ 	.byte	0x03, 0x50
        /*003a*/ 	.short	0x0000


	//----- nvinfo : EIATTR_MAXREG_COUNT
	.align		4
        /*003c*/ 	.byte	0x03, 0x1b
        /*003e*/ 	.short	0x00ff


	//----- nvinfo : EIATTR_MERCURY_ISA_VERSION
	.align		4
        /*0040*/ 	.byte	0x03, 0x5f
        /*0042*/ 	.short	0x0101


	//----- nvinfo : EIATTR_VRC_CTA_INIT_COUNT
	.align		4
        /*0044*/ 	.byte	0x02, 0x4a
	.zero		1
	.zero		1


	//----- nvinfo : EIATTR_EXIT_INSTR_OFFSETS
	.align		4
        /*0048*/ 	.byte	0x04, 0x1c
        /*004a*/ 	.short	(.L_33 - .L_32)


	//   ....[0]....
.L_32:
        /*004c*/ 	.word	0x00000080


	//   ....[1]....
        /*0050*/ 	.word	0x00000130


	//----- nvinfo : EIATTR_CBANK_PARAM_SIZE
	.align		4
.L_33:
        /*0054*/ 	.byte	0x03, 0x19
        /*0056*/ 	.short	0x0014


	//----- nvinfo : EIATTR_PARAM_CBANK
	.align		4
        /*0058*/ 	.byte	0x04, 0x0a
        /*005a*/ 	.short	(.L_35 - .L_34)
	.align		4
.L_34:
        /*005c*/ 	.word	index@(.nv.constant0._Z20add_block_sum_kernelPiPKii)
        /*0060*/ 	.short	0x0380
        /*0062*/ 	.short	0x0014


	//----- nvinfo : EIATTR_SW_WAR
	.align		4
.L_35:
        /*0064*/ 	.byte	0x04, 0x36
        /*0066*/ 	.short	(.L_37 - .L_36)
.L_36:
        /*0068*/ 	.word	0x00000008
.L_37:


//--------------------- .nv.info._Z17scan_block_kernelPKiPiS1_i --------------------------
	.section	.nv.info._Z17scan_block_kernelPKiPiS1_i,"",@"SHT_CUDA_INFO"
	.sectionflags	@""
	.align	4


	//----- nvinfo : EIATTR_CUDA_API_VERSION
	.align		4
        /*0000*/ 	.byte	0x04, 0x37
        /*0002*/ 	.short	(.L_39 - .L_38)
.L_38:
        /*0004*/ 	.word	0x00000082


	//----- nvinfo : EIATTR_KPARAM_INFO
	.align		4
.L_39:
        /*0008*/ 	.byte	0x04, 0x17
        /*000a*/ 	.short	(.L_41 - .L_40)
.L_40:
        /*000c*/ 	.word	0x00000000
        /*0010*/ 	.short	0x0003
        /*0012*/ 	.short	0x0018
        /*0014*/ 	.byte	0x00, 0xf0, 0x11, 0x00


	//----- nvinfo : EIATTR_KPARAM_INFO
	.align		4
.L_41:
        /*0018*/ 	.byte	0x04, 0x17
        /*001a*/ 	.short	(.L_43 - .L_42)
.L_42:
        /*001c*/ 	.word	0x00000000
        /*0020*/ 	.short	0x0002
        /*0022*/ 	.short	0x0010
        /*0024*/ 	.byte	0x00, 0xf5, 0x21, 0x00


	//----- nvinfo : EIATTR_KPARAM_INFO
	.align		4
.L_43:
        /*0028*/ 	.byte	0x04, 0x17
        /*002a*/ 	.short	(.L_45 - .L_44)
.L_44:
        /*002c*/ 	.word	0x00000000
        /*0030*/ 	.short	0x0001
        /*0032*/ 	.short	0x0008
        /*0034*/ 	.byte	0x00, 0xf5, 0x21, 0x00


	//----- nvinfo : EIATTR_KPARAM_INFO
	.align		4
.L_45:
        /*0038*/ 	.byte	0x04, 0x17
        /*003a*/ 	.short	(.L_47 - .L_46)
.L_46:
        /*003c*/ 	.word	0x00000000
        /*0040*/ 	.short	0x0000
        /*0042*/ 	.short	0x0000
        /*0044*/ 	.byte	0x00, 0xf5, 0x21, 0x00


	//----- nvinfo : EIATTR_SPARSE_MMA_MASK
	.align		4
.L_47:
        /*0048*/ 	.byte	0x03, 0x50
        /*004a*/ 	.short	0x0000


	//----- nvinfo : EIATTR_MAXREG_COUNT
	.align		4
        /*004c*/ 	.byte	0x03, 0x1b
        /*004e*/ 	.short	0x00ff


	//----- nvinfo : EIATTR_NUM_BARRIERS
	.align		4
        /*0050*/ 	.byte	0x02, 0x4c
        /*0052*/ 	.byte	0x01
	.zero		1


	//----- nvinfo : EIATTR_MERCURY_ISA_VERSION
	.align		4
        /*0054*/ 	.byte	0x03, 0x5f
        /*0056*/ 	.short	0x0101


	//----- nvinfo : EIATTR_VRC_CTA_INIT_COUNT
	.align		4
        /*0058*/ 	.byte	0x02, 0x4a
	.zero		1
	.zero		1


	//----- nvinfo : EIATTR_EXIT_INSTR_OFFSETS
	.align		4
        /*005c*/ 	.byte	0x04, 0x1c
        /*005e*/ 	.short	(.L_49 - .L_48)


	//   ....[0]....
.L_48:
        /*0060*/ 	.word	0x000002d0


	//   ....[1]....
        /*0064*/ 	.word	0x00000320


	//----- nvinfo : EIATTR_CBANK_PARAM_SIZE
	.align		4
.L_49:
        /*0068*/ 	.byte	0x03, 0x19
        /*006a*/ 	.short	0x001c


	//----- nvinfo : EIATTR_PARAM_CBANK
	.align		4
        /*006c*/ 	.byte	0x04, 0x0a
        /*006e*/ 	.short	(.L_51 - .L_50)
	.align		4
.L_50:
        /*0070*/ 	.word	index@(.nv.constant0._Z17scan_block_kernelPKiPiS1_i)
        /*0074*/ 	.short	0x0380
        /*0076*/ 	.short	0x001c


	//----- nvinfo : EIATTR_SW_WAR
	.align		4
.L_51:
        /*0078*/ 	.byte	0x04, 0x36
        /*007a*/ 	.short	(.L_53 - .L_52)
.L_52:
        /*007c*/ 	.word	0x00000008
.L_53:


//--------------------- .nv.info._Z13reduce_sharedPKiPii --------------------------
	.section	.nv.info._Z13reduce_sharedPKiPii,"",@"SHT_CUDA_INFO"
	.sectionflags	@""
	.align	4


	//----- nvinfo : EIATTR_CUDA_API_VERSION
	.align		4
        /*0000*/ 	.byte	0x04, 0x37
        /*0002*/ 	.short	(.L_55 - .L_54)
.L_54:
        /*0004*/ 	.word	0x00000082


	//----- nvinfo : EIATTR_KPARAM_INFO
	.align		4
.L_55:
        /*0008*/ 	.byte	0x04, 0x17
        /*000a*/ 	.short	(.L_57 - .L_56)
.L_56:
        /*000c*/ 	.word	0x00000000
        /*0010*/ 	.short	0x0002
        /*0012*/ 	.short	0x0010
        /*0014*/ 	.byte	0x00, 0xf0, 0x11, 0x00


	//----- nvinfo : EIATTR_KPARAM_INFO
	.align		4
.L_57:
        /*0018*/ 	.byte	0x04, 0x17
        /*001a*/ 	.short	(.L_59 - .L_58)
.L_58:
        /*001c*/ 	.word	0x00000000
        /*0020*/ 	.short	0x0001
        /*0022*/ 	.short	0x0008
        /*0024*/ 	.byte	0x00, 0xf5, 0x21, 0x00


	//----- nvinfo : EIATTR_KPARAM_INFO
	.align		4
.L_59:
        /*0028*/ 	.byte	0x04, 0x17
        /*002a*/ 	.short	(.L_61 - .L_60)
.L_60:
        /*002c*/ 	.word	0x00000000
        /*0030*/ 	.short	0x0000
        /*0032*/ 	.short	0x0000
        /*0034*/ 	.byte	0x00, 0xf5, 0x21, 0x00


	//----- nvinfo : EIATTR_SPARSE_MMA_MASK
	.align		4
.L_61:
        /*0038*/ 	.byte	0x03, 0x50
        /*003a*/ 	.short	0x0000


	//----- nvinfo : EIATTR_MAXREG_COUNT
	.align		4
        /*003c*/ 	.byte	0x03, 0x1b
        /*003e*/ 	.short	0x00ff


	//----- nvinfo : EIATTR_NUM_BARRIERS
	.align		4
        /*0040*/ 	.byte	0x02, 0x4c
        /*0042*/ 	.byte	0x01
	.zero		1


	//----- nvinfo : EIATTR_MERCURY_ISA_VERSION
	.align		4
        /*0044*/ 	.byte	0x03, 0x5f
        /*0046*/ 	.short	0x0101


	//----- nvinfo : EIATTR_VRC_CTA_INIT_COUNT
	.align		4
        /*0048*/ 	.byte	0x02, 0x4a
	.zero		1
	.zero		1


	//----- nvinfo : EIATTR_EXIT_INSTR_OFFSETS
	.align		4
        /*004c*/ 	.byte	0x04, 0x1c
        /*004e*/ 	.short	(.L_63 - .L_62)


	//   ....[0]....
.L_62:
        /*0050*/ 	.word	0x00000210


	//   ....[1]....
        /*0054*/ 	.word	0x00000290


	//----- nvinfo : EIATTR_CBANK_PARAM_SIZE
	.align		4
.L_63:
        /*0058*/ 	.byte	0x03, 0x19
        /*005a*/ 	.short	0x0014


	//----- nvinfo : EIATTR_PARAM_CBANK
	.align		4
        /*005c*/ 	.byte	0x04, 0x0a
        /*005e*/ 	.short	(.L_65 - .L_64)
	.align		4
.L_64:
        /*0060*/ 	.word	index@(.nv.constant0._Z13reduce_sharedPKiPii)
        /*0064*/ 	.short	0x0380
        /*0066*/ 	.short	0x0014


	//----- nvinfo : EIATTR_SW_WAR
	.align		4
.L_65:
        /*0068*/ 	.byte	0x04, 0x36
        /*006a*/ 	.short	(.L_67 - .L_66)
.L_66:
        /*006c*/ 	.word	0x00000008
.L_67:


//--------------------- .nv.info._Z20reduce_global_atomicPKiPii --------------------------
	.section	.nv.info._Z20reduce_global_atomicPKiPii,"",@"SHT_CUDA_INFO"
	.sectionflags	@""
	.align	4


	//----- nvinfo : EIATTR_CUDA_API_VERSION
	.align		4
        /*0000*/ 	.byte	0x04, 0x37
        /*0002*/ 	.short	(.L_69 - .L_68)
.L_68:
        /*0004*/ 	.word	0x00000082


	//----- nvinfo : EIATTR_KPARAM_INFO
	.align		4
.L_69:
        /*0008*/ 	.byte	0x04, 0x17
        /*000a*/ 	.short	(.L_71 - .L_70)
.L_70:
        /*000c*/ 	.word	0x00000000
        /*0010*/ 	.short	0x0002
        /*0012*/ 	.short	0x0010
        /*0014*/ 	.byte	0x00, 0xf0, 0x11, 0x00


	//----- nvinfo : EIATTR_KPARAM_INFO
	.align		4
.L_71:
        /*0018*/ 	.byte	0x04, 0x17
        /*001a*/ 	.short	(.L_73 - .L_72)
.L_72:
        /*001c*/ 	.word	0x00000000
        /*0020*/ 	.short	0x0001
        /*0022*/ 	.short	0x0008
        /*0024*/ 	.byte	0x00, 0xf5, 0x21, 0x00


	//----- nvinfo : EIATTR_KPARAM_INFO
	.align		4
.L_73:
        /*0028*/ 	.byte	0x04, 0x17
        /*002a*/ 	.short	(.L_75 - .L_74)
.L_74:
        /*002c*/ 	.word	0x00000000
        /*0030*/ 	.short	0x0000
        /*0032*/ 	.short	0x0000
        /*0034*/ 	.byte	0x00, 0xf5, 0x21, 0x00


	//----- nvinfo : EIATTR_SPARSE_MMA_MASK
	.align		4
.L_75:
        /*0038*/ 	.byte	0x03, 0x50
        /*003a*/ 	.short	0x0000


	//----- nvinfo : EIATTR_MAXREG_COUNT
	.align		4
        /*003c*/ 	.byte	0x03, 0x1b
        /*003e*/ 	.short	0x00ff


	//----- nvinfo : EIATTR_MERCURY_ISA_VERSION
	.align		4
        /*0040*/ 	.byte	0x03, 0x5f
        /*0042*/ 	.short	0x0101


	//----- nvinfo : EIATTR_INT_WARP_WIDE_INSTR_OFFSETS
	.align		4
        /*0044*/ 	.byte	0x04, 0x31
        /*0046*/ 	.short	(.L_77 - .L_76)


	//   ....[0]....
.L_76:
        /*0048*/ 	.word	0x000000d0


	//   ....[1]....
        /*004c*/ 	.word	0x00000110


	//----- nvinfo : EIATTR_VRC_CTA_INIT_COUNT
	.align		4
.L_77:
        /*0050*/ 	.byte	0x02, 0x4a
	.zero		1
	.zero		1


	//----- nvinfo : EIATTR_EXIT_INSTR_OFFSETS
	.align		4
        /*0054*/ 	.byte	0x04, 0x1c
        /*0056*/ 	.short	(.L_79 - .L_78)


	//   ....[0]....
.L_78:
        /*0058*/ 	.word	0x00000070


	//   ....[1]....
        /*005c*/ 	.word	0x00000140


	//----- nvinfo : EIATTR_CBANK_PARAM_SIZE
	.align		4
.L_79:
        /*0060*/ 	.byte	0x03, 0x19
        /*0062*/ 	.short	0x0014


	//----- nvinfo : EIATTR_PARAM_CBANK
	.align		4
        /*0064*/ 	.byte	0x04, 0x0a
        /*0066*/ 	.short	(.L_81 - .L_80)
	.align		4
.L_80:
        /*0068*/ 	.word	index@(.nv.constant0._Z20reduce_global_atomicPKiPii)
        /*006c*/ 	.short	0x0380
        /*006e*/ 	.short	0x0014


	//----- nvinfo : EIATTR_SW_WAR
	.align		4
.L_81:
        /*0070*/ 	.byte	0x04, 0x36
        /*0072*/ 	.short	(.L_83 - .L_82)
.L_82:
        /*0074*/ 	.word	0x00000008
.L_83:


//--------------------- .nv.callgraph             --------------------------
	.section	.nv.callgraph,"",@"SHT_CUDA_CALLGRAPH"
	.align	4
	.sectionentsize	8
	.align		4
        /*0000*/ 	.word	0x00000000
	.align		4
        /*0004*/ 	.word	0xffffffff
	.align		4
        /*0008*/ 	.word	0x00000000
	.align		4
        /*000c*/ 	.word	0xfffffffe
	.align		4
        /*0010*/ 	.word	0x00000000
	.align		4
        /*0014*/ 	.word	0xfffffffd
	.align		4
        /*0018*/ 	.word	0x00000000
	.align		4
        /*001c*/ 	.word	0xfffffffc


//--------------------- .text._Z20add_block_sum_kernelPiPKii --------------------------
	.section	.text._Z20add_block_sum_kernelPiPKii,"ax",@progbits
	.align	128
        .global         _Z20add_block_sum_kernelPiPKii
        .type           _Z20add_block_sum_kernelPiPKii,@function
        .size           _Z20add_block_sum_kernelPiPKii,(.L_x_8 - _Z20add_block_sum_kernelPiPKii)
        .other          _Z20add_block_sum_kernelPiPKii,@"STO_CUDA_ENTRY STV_DEFAULT"
_Z20add_block_sum_kernelPiPKii:
.text._Z20add_block_sum_kernelPiPKii:
[----:B------:R-:W-:Y:S01]  /*0000*/  LDC R1, c[0x0][0x37c] ;  /* 0x0000df00ff017b82 */ /* 0x000fe20000000800 */
[----:B------:R-:W0:Y:S01]  /*0010*/  S2R R7, SR_TID.X ;  /* 0x0000000000077919 */ /* 0x000e220000002100 */
[----:B------:R-:W0:Y:S01]  /*0020*/  LDCU UR4, c[0x0][0x360] ;  /* 0x00006c00ff0477ac */ /* 0x000e220008000800 */
[----:B------:R-:W0:Y:S01]  /*0030*/  S2R R0, SR_CTAID.X ;  /* 0x0000000000007919 */ /* 0x000e220000002500 */
[----:B------:R-:W1:Y:S01]  /*0040*/  LDCU UR5, c[0x0][0x390] ;  /* 0x00007200ff0577ac */ /* 0x000e620008000800 */
[----:B0-----:R-:W-:-:S05]  /*0050*/  IMAD R7, R0, UR4, R7 ;  /* 0x0000000400077c24 */ /* 0x001fca000f8e0207 */
[----:B-1----:R-:W-:-:S04]  /*0060*/  ISETP.GE.AND P0, PT, R7, UR5, PT ;  /* 0x0000000507007c0c */ /* 0x002fc8000bf06270 */
[----:B------:R-:W-:-:S13]  /*0070*/  ISETP.EQ.OR P0, PT, R0, RZ, P0 ;  /* 0x000000ff0000720c */ /* 0x000fda0000702670 */
[----:B------:R-:W-:Y:S05]  /*0080*/  @P0 EXIT ;  /* 0x000000000000094d */ /* 0x000fea0003800000 */
[----:B------:R-:W0:Y:S01]  /*0090*/  LDC.64 R2, c[0x0][0x388] ;  /* 0x0000e200ff027b82 */ /* 0x000e220000000a00 */
[----:B------:R-:W1:Y:S01]  /*00a0*/  LDCU.64 UR4, c[0x0][0x358] ;  /* 0x00006b00ff0477ac */ /* 0x000e620008000a00 */
[----:B------:R-:W-:-:S06]  /*00b0*/  IADD3 R9, PT, PT, R0, -0x1, RZ ;  /* 0xffffffff00097810 */ /* 0x000fcc0007ffe0ff */
[----:B------:R-:W2:Y:S01]  /*00c0*/  LDC.64 R4, c[0x0][0x380] ;  /* 0x0000e000ff047b82 */ /* 0x000ea20000000a00 */
[----:B0-----:R-:W-:-:S06]  /*00d0*/  IMAD.WIDE.U32 R2, R9, 0x4, R2 ;  /* 0x0000000409027825 */ /* 0x001fcc00078e0002 */
[----:B-1----:R-:W3:Y:S01]  /*00e0*/  LDG.E R2, desc[UR4][R2.64] ;  /* 0x0000000402027981 */ /* 0x002ee2000c1e1900 */
[----:B--2---:R-:W-:-:S05]  /*00f0*/  IMAD.WIDE R4, R7, 0x4, R4 ;  /* 0x0000000407047825 */ /* 0x004fca00078e0204 */
[----:B------:R-:W3:Y:S02]  /*0100*/  LDG.E R7, desc[UR4][R4.64] ;  /* 0x0000000404077981 */ /* 0x000ee4000c1e1900 */
[----:B---3--:R-:W-:-:S05]  /*0110*/  IADD3 R7, PT, PT, R2, R7, RZ ;  /* 0x0000000702077210 */ /* 0x008fca0007ffe0ff */
[----:B------:R-:W-:Y:S01]  /*0120*/  STG.E desc[UR4][R4.64], R7 ;  /* 0x0000000704007986 */ /* 0x000fe2000c101904 */
[----:B------:R-:W-:Y:S05]  /*0130*/  EXIT ;  /* 0x000000000000794d */ /* 0x000fea0003800000 */
.L_x_0:
[----:B------:R-:W-:-:S00]  /*0140*/  BRA `(.L_x_0) ;  /* 0xfffffffc00fc7947 */ /* 0x000fc0000383ffff */
[----:B------:R-:W-:-:S00]  /*0150*/  NOP ;  /* 0x0000000000007918 */ /* 0x000fc00000000000 */
        /* <DEDUP_REMOVED lines=10> */
.L_x_8:


//--------------------- .text._Z17scan_block_kernelPKiPiS1_i --------------------------
	.section	.text._Z17scan_block_kernelPKiPiS1_i,"ax",@progbits
	.align	128
        .global         _Z17scan_block_kernelPKiPiS1_i
        .type           _Z17scan_block_kernelPKiPiS1_i,@function
        .size           _Z17scan_block_kernelPKiPiS1_i,(.L_x_9 - _Z17scan_block_kernelPKiPiS1_i)
        .other          _Z17scan_block_kernelPKiPiS1_i,@"STO_CUDA_ENTRY STV_DEFAULT"
_Z17scan_block_kernelPKiPiS1_i:
.text._Z17scan_block_kernelPKiPiS1_i:
[----:B------:R-:W-:Y:S01]  /*0000*/  LDC R1, c[0x0][0x37c] ;  /* 0x0000df00ff017b82 */ /* 0x000fe20000000800 */
[----:B------:R-:W0:Y:S01]  /*0010*/  S2R R4, SR_TID.X ;  /* 0x0000000000047919 */ /* 0x000e220000002100 */
[----:B------:R-:W0:Y:S01]  /*0020*/  LDCU UR6, c[0x0][0x360] ;  /* 0x00006c00ff0677ac */ /* 0x000e220008000800 */
[----:B------:R-:W0:Y:S01]  /*0030*/  S2R R9, SR_CTAID.X ;  /* 0x0000000000097919 */ /* 0x000e220000002500 */
[----:B------:R-:W1:Y:S01]  /*0040*/  LDCU UR4, c[0x0][0x398] ;  /* 0x00007300ff0477ac */ /* 0x000e620008000800 */
[----:B------:R-:W2:Y:S01]  /*0050*/  LDCU.64 UR8, c[0x0][0x358] ;  /* 0x00006b00ff0877ac */ /* 0x000ea20008000a00 */
[----:B0-----:R-:W-:-:S05]  /*0060*/  IMAD R5, R9, UR6, R4 ;  /* 0x0000000609057c24 */ /* 0x001fca000f8e0204 */
[----:B-1----:R-:W-:-:S13]  /*0070*/  ISETP.GE.AND P0, PT, R5, UR4, PT ;  /* 0x0000000405007c0c */ /* 0x002fda000bf06270 */
[----:B------:R-:W0:Y:S02]  /*0080*/  @!P0 LDC.64 R2, c[0x0][0x380] ;  /* 0x0000e000ff028b82 */ /* 0x000e240000000a00 */
[----:B0-----:R-:W-:-:S06]  /*0090*/  @!P0 IMAD.WIDE R2, R5, 0x4, R2 ;  /* 0x0000000405028825 */ /* 0x001fcc00078e0202 */
[----:B--2---:R-:W2:Y:S01]  /*00a0*/  @!P0 LDG.E R3, desc[UR8][R2.64] ;  /* 0x0000000802038981 */ /* 0x004ea2000c1e1900 */
[----:B------:R-:W0:Y:S01]  /*00b0*/  S2UR UR5, SR_CgaCtaId ;  /* 0x00000000000579c3 */ /* 0x000e220000008800 */
[----:B------:R-:W-:Y:S01]  /*00c0*/  UMOV UR4, 0x400 ;  /* 0x0000040000047882 */ /* 0x000fe20000000000 */
[----:B------:R-:W-:Y:S02]  /*00d0*/  UISETP.GE.U32.AND UP0, UPT, UR6, 0x2, UPT ;  /* 0x000000020600788c */ /* 0x000fe4000bf06070 */
[----:B0-----:R-:W-:-:S06]  /*00e0*/  ULEA UR4, UR5, UR4, 0x18 ;  /* 0x0000000405047291 */ /* 0x001fcc000f8ec0ff */
[----:B------:R-:W-:-:S05]  /*00f0*/  LEA R0, R4, UR4, 0x2 ;  /* 0x0000000404007c11 */ /* 0x000fca000f8e10ff */
[----:B--2---:R0:W-:Y:S04]  /*0100*/  @!P0 STS [R0], R3 ;  /* 0x0000000300008388 */ /* 0x0041e80000000800 */
[----:B------:R0:W-:Y:S01]  /*0110*/  @P0 STS [R0], RZ ;  /* 0x000000ff00000388 */ /* 0x0001e20000000800 */
[----:B------:R-:W-:Y:S06]  /*0120*/  BAR.SYNC.DEFER_BLOCKING 0x0 ;  /* 0x0000000000007b1d */ /* 0x000fec0000010000 */
[----:B------:R-:W-:Y:S05]  /*0130*/  BRA.U !UP0, `(.L_x_1) ;  /* 0x0000000108387547 */ /* 0x000fea000b800000 */
[----:B------:R-:W-:-:S05]  /*0140*/  UMOV UR5, 0x1 ;  /* 0x0000000100057882 */ /* 0x000fca0000000000 */
.L_x_2:
[----:B------:R-:W-:Y:S01]  /*0150*/  ISETP.GE.U32.AND P0, PT, R4, UR5, PT ;  /* 0x0000000504007c0c */ /* 0x000fe2000bf06070 */
[----:B------:R-:W-:-:S12]  /*0160*/  IMAD.MOV.U32 R2, RZ, RZ, RZ ;  /* 0x000000ffff027224 */ /* 0x000fd800078e00ff */
[----:B0-----:R-:W-:Y:S01]  /*0170*/  @P0 VIADD R3, R4, -UR5 ;  /* 0x8000000504030c36 */ /* 0x001fe20008000000 */
[----:B------:R-:W-:-:S04]  /*0180*/  USHF.L.U32 UR5, UR5, 0x1, URZ ;  /* 0x0000000105057899 */ /* 0x000fc800080006ff */
[----:B------:R-:W-:Y:S01]  /*0190*/  @P0 LEA R3, R3, UR4, 0x2 ;  /* 0x0000000403030c11 */ /* 0x000fe2000f8e10ff */
[----:B------:R-:W-:-:S04]  /*01a0*/  UISETP.GE.U32.AND UP0, UPT, UR5, UR6, UPT ;  /* 0x000000060500728c */ /* 0x000fc8000bf06070 */
[----:B------:R-:W-:Y:S01]  /*01b0*/  @P0 LDS R2, [R3] ;  /* 0x0000000003020984 */ /* 0x000fe20000000800 */
[----:B------:R-:W-:Y:S06]  /*01c0*/  BAR.SYNC.DEFER_BLOCKING 0x0 ;  /* 0x0000000000007b1d */ /* 0x000fec0000010000 */
[----:B-1----:R-:W0:Y:S02]  /*01d0*/  @P0 LDS R7, [R0] ;  /* 0x0000000000070984 */ /* 0x002e240000000800 */
[----:B0-----:R-:W-:-:S05]  /*01e0*/  @P0 IMAD.IADD R7, R7, 0x1, R2 ;  /* 0x0000000107070824 */ /* 0x001fca00078e0202 */
[----:B------:R1:W-:Y:S01]  /*01f0*/  @P0 STS [R0], R7 ;  /* 0x0000000700000388 */ /* 0x0003e20000000800 */
[----:B------:R-:W-:Y:S06]  /*0200*/  BAR.SYNC.DEFER_BLOCKING 0x0 ;  /* 0x0000000000007b1d */ /* 0x000fec0000010000 */
[----:B------:R-:W-:Y:S05]  /*0210*/  BRA.U !UP0, `(.L_x_2) ;  /* 0xfffffffd08cc7547 */ /* 0x000fea000b83ffff */
.L_x_1:
[----:B------:R-:W2:Y:S02]  /*0220*/  LDCU UR4, c[0x0][0x398] ;  /* 0x00007300ff0477ac */ /* 0x000ea40008000800 */
[----:B--2---:R-:W-:Y:S01]  /*0230*/  ISETP.GE.AND P1, PT, R5, UR4, PT ;  /* 0x0000000405007c0c */ /* 0x004fe2000bf26270 */
[----:B------:R-:W2:-:S12]  /*0240*/  LDCU.64 UR4, c[0x0][0x390] ;  /* 0x00007200ff0477ac */ /* 0x000e980008000a00 */
[----:B-1----:R-:W1:Y:S01]  /*0250*/  @!P1 LDS R7, [R0] ;  /* 0x0000000000079984 */ /* 0x002e620000000800 */
[----:B0-----:R-:W0:Y:S01]  /*0260*/  @!P1 LDC.64 R2, c[0x0][0x388] ;  /* 0x0000e200ff029b82 */ /* 0x001e220000000a00 */
[----:B--2---:R-:W-:Y:S01]  /*0270*/  ISETP.NE.U32.AND P0, PT, RZ, UR4, PT ;  /* 0x00000004ff007c0c */ /* 0x004fe2000bf05070 */
[----:B------:R-:W-:-:S03]  /*0280*/  UIADD3 UR4, UPT, UPT, UR6, -0x1, URZ ;  /* 0xffffffff06047890 */ /* 0x000fc6000fffe0ff */
[----:B------:R-:W-:-:S04]  /*0290*/  ISETP.NE.AND.EX P0, PT, RZ, UR5, PT, P0 ;  /* 0x00000005ff007c0c */ /* 0x000fc8000bf05300 */
[----:B------:R-:W-:Y:S01]  /*02a0*/  ISETP.NE.OR P0, PT, R4, UR4, !P0 ;  /* 0x0000000404007c0c */ /* 0x000fe2000c705670 */
[----:B0-----:R-:W-:-:S05]  /*02b0*/  @!P1 IMAD.WIDE R2, R5, 0x4, R2 ;  /* 0x0000000405029825 */ /* 0x001fca00078e0202 */
[----:B-1----:R0:W-:Y:S07]  /*02c0*/  @!P1 STG.E desc[UR8][R2.64], R7 ;  /* 0x0000000702009986 */ /* 0x0021ee000c101908 */
[----:B------:R-:W-:Y:S05]  /*02d0*/  @P0 EXIT ;  /* 0x000000000000094d */ /* 0x000fea0003800000 */
[----:B------:R-:W1:Y:S01]  /*02e0*/  LDS R5, [R0] ;  /* 0x0000000000057984 */ /* 0x000e620000000800 */
[----:B0-----:R-:W0:Y:S02]  /*02f0*/  LDC.64 R2, c[0x0][0x390] ;  /* 0x0000e400ff027b82 */ /* 0x001e240000000a00 */
[----:B0-----:R-:W-:-:S05]  /*0300*/  IMAD.WIDE.U32 R2, R9, 0x4, R2 ;  /* 0x0000000409027825 */ /* 0x001fca00078e0002 */
[----:B-1----:R-:W-:Y:S01]  /*0310*/  STG.E desc[UR8][R2.64], R5 ;  /* 0x0000000502007986 */ /* 0x002fe2000c101908 */
[----:B------:R-:W-:Y:S05]  /*0320*/  EXIT ;  /* 0x000000000000794d */ /* 0x000fea0003800000 */
.L_x_3:
        /* <DEDUP_REMOVED lines=13> */
.L_x_9:


//--------------------- .text._Z13reduce_sharedPKiPii --------------------------
	.section	.text._Z13reduce_sharedPKiPii,"ax",@progbits
	.align	128
        .global         _Z13reduce_sharedPKiPii
        .type           _Z13reduce_sharedPKiPii,@function
        .size           _Z13reduce_sharedPKiPii,(.L_x_10 - _Z13reduce_sharedPKiPii)
        .other          _Z13reduce_sharedPKiPii,@"STO_CUDA_ENTRY STV_DEFAULT"
_Z13reduce_sharedPKiPii:
.text._Z13reduce_sharedPKiPii:
[----:B------:R-:W-:Y:S01]  /*0000*/  LDC R1, c[0x0][0x37c] ;  /* 0x0000df00ff017b82 */ /* 0x000fe20000000800 */
[----:B------:R-:W0:Y:S01]  /*0010*/  S2R R6, SR_TID.X ;  /* 0x0000000000067919 */ /* 0x000e220000002100 */
[----:B------:R-:W0:Y:S01]  /*0020*/  LDCU UR8, c[0x0][0x360] ;  /* 0x00006c00ff0877ac */ /* 0x000e220008000800 */
[----:B------:R-:W-:Y:S01]  /*0030*/  IMAD.MOV.U32 R4, RZ, RZ, RZ ;  /* 0x000000ffff047224 */ /* 0x000fe200078e00ff */
[----:B------:R-:W0:Y:S01]  /*0040*/  S2R R7, SR_CTAID.X ;  /* 0x0000000000077919 */ /* 0x000e220000002500 */
[----:B------:R-:W1:Y:S01]  /*0050*/  LDCU UR4, c[0x0][0x390] ;  /* 0x00007200ff0477ac */ /* 0x000e620008000800 */
[----:B------:R-:W2:Y:S01]  /*0060*/  LDCU.64 UR6, c[0x0][0x358] ;  /* 0x00006b00ff0677ac */ /* 0x000ea20008000a00 */
[----:B0-----:R-:W-:-:S05]  /*0070*/  IMAD R5, R7, UR8, R6 ;  /* 0x0000000807057c24 */ /* 0x001fca000f8e0206 */
[----:B-1----:R-:W-:-:S13]  /*0080*/  ISETP.GE.U32.AND P0, PT, R5, UR4, PT ;  /* 0x0000000405007c0c */ /* 0x002fda000bf06070 */
[----:B------:R-:W0:Y:S02]  /*0090*/  @!P0 LDC.64 R2, c[0x0][0x380] ;  /* 0x0000e000ff028b82 */ /* 0x000e240000000a00 */
[----:B0-----:R-:W-:-:S05]  /*00a0*/  @!P0 IMAD.WIDE.U32 R2, R5, 0x4, R2 ;  /* 0x0000000405028825 */ /* 0x001fca00078e0002 */
[----:B--2---:R-:W2:Y:S01]  /*00b0*/  @!P0 LDG.E R4, desc[UR6][R2.64] ;  /* 0x0000000602048981 */ /* 0x004ea2000c1e1900 */
[----:B------:R-:W0:Y:S01]  /*00c0*/  S2UR UR5, SR_CgaCtaId ;  /* 0x00000000000579c3 */ /* 0x000e220000008800 */
[----:B------:R-:W-:Y:S01]  /*00d0*/  IMAD.U32 R0, RZ, RZ, UR8 ;  /* 0x00000008ff007e24 */ /* 0x000fe2000f8e00ff */
[----:B------:R-:W-:Y:S01]  /*00e0*/  UMOV UR4, 0x400 ;  /* 0x0000040000047882 */ /* 0x000fe20000000000 */
[----:B------:R-:W-:-:S03]  /*00f0*/  ISETP.NE.AND P0, PT, R6, RZ, PT ;  /* 0x000000ff0600720c */ /* 0x000fc60003f05270 */
[----:B------:R-:W-:Y:S01]  /*0100*/  ISETP.GE.U32.AND P1, PT, R0, 0x2, PT ;  /* 0x000000020000780c */ /* 0x000fe20003f26070 */
[----:B0-----:R-:W-:-:S06]  /*0110*/  ULEA UR4, UR5, UR4, 0x18 ;  /* 0x0000000405047291 */ /* 0x001fcc000f8ec0ff */
[----:B------:R-:W-:-:S05]  /*0120*/  LEA R5, R6, UR4, 0x2 ;  /* 0x0000000406057c11 */ /* 0x000fca000f8e10ff */
[----:B--2---:R0:W-:Y:S01]  /*0130*/  STS [R5], R4 ;  /* 0x0000000405007388 */ /* 0x0041e20000000800 */
[----:B------:R-:W-:Y:S06]  /*0140*/  BAR.SYNC.DEFER_BLOCKING 0x0 ;  /* 0x0000000000007b1d */ /* 0x000fec0000010000 */
[----:B------:R-:W-:Y:S05]  /*0150*/  @!P1 BRA `(.L_x_4) ;  /* 0x00000000002c9947 */ /* 0x000fea0003800000 */
.L_x_5:
[----:B------:R-:W-:-:S04]  /*0160*/  SHF.R.U32.HI R8, RZ, 0x1, R0 ;  /* 0x00000001ff087819 */ /* 0x000fc80000011600 */
[----:B------:R-:W-:-:S13]  /*0170*/  ISETP.GE.U32.AND P1, PT, R6, R8, PT ;  /* 0x000000080600720c */ /* 0x000fda0003f26070 */
[----:B------:R-:W-:Y:S01]  /*0180*/  @!P1 LEA R2, R8, R5, 0x2 ;  /* 0x0000000508029211 */ /* 0x000fe200078e10ff */
[----:B------:R-:W-:Y:S05]  /*0190*/  @!P1 LDS R3, [R5] ;  /* 0x0000000005039984 */ /* 0x000fea0000000800 */
[----:B------:R-:W0:Y:S02]  /*01a0*/  @!P1 LDS R2, [R2] ;  /* 0x0000000002029984 */ /* 0x000e240000000800 */
[----:B0-----:R-:W-:-:S05]  /*01b0*/  @!P1 IMAD.IADD R4, R2, 0x1, R3 ;  /* 0x0000000102049824 */ /* 0x001fca00078e0203 */
[----:B------:R1:W-:Y:S01]  /*01c0*/  @!P1 STS [R5], R4 ;  /* 0x0000000405009388 */ /* 0x0003e20000000800 */
[----:B------:R-:W-:Y:S01]  /*01d0*/  BAR.SYNC.DEFER_BLOCKING 0x0 ;  /* 0x0000000000007b1d */ /* 0x000fe20000010000 */
[----:B------:R-:W-:Y:S02]  /*01e0*/  ISETP.GT.U32.AND P1, PT, R0, 0x3, PT ;  /* 0x000000030000780c */ /* 0x000fe40003f24070 */
[----:B------:R-:W-:-:S11]  /*01f0*/  MOV R0, R8 ;  /* 0x0000000800007202 */ /* 0x000fd60000000f00 */
[----:B-1----:R-:W-:Y:S05]  /*0200*/  @P1 BRA `(.L_x_5) ;  /* 0xfffffffc00d41947 */ /* 0x002fea000383ffff */
.L_x_4:
[----:B------:R-:W-:Y:S05]  /*0210*/  @P0 EXIT ;  /* 0x000000000000094d */ /* 0x000fea0003800000 */
[----:B------:R-:W1:Y:S01]  /*0220*/  S2UR UR5, SR_CgaCtaId ;  /* 0x00000000000579c3 */ /* 0x000e620000008800 */
[----:B------:R-:W-:-:S07]  /*0230*/  UMOV UR4, 0x400 ;  /* 0x0000040000047882 */ /* 0x000fce0000000000 */
[----:B------:R-:W2:Y:S01]  /*0240*/  LDC.64 R2, c[0x0][0x388] ;  /* 0x0000e200ff027b82 */ /* 0x000ea20000000a00 */
[----:B-1----:R-:W-:Y:S01]  /*0250*/  ULEA UR4, UR5, UR4, 0x18 ;  /* 0x0000000405047291 */ /* 0x002fe2000f8ec0ff */
[----:B--2---:R-:W-:-:S08]  /*0260*/  IMAD.WIDE.U32 R2, R7, 0x4, R2 ;  /* 0x0000000407027825 */ /* 0x004fd000078e0002 */
[----:B0-----:R-:W0:Y:S04]  /*0270*/  LDS R5, [UR4] ;  /* 0x00000004ff057984 */ /* 0x001e280008000800 */
[----:B0-----:R-:W-:Y:S01]  /*0280*/  STG.E desc[UR6][R2.64], R5 ;  /* 0x0000000502007986 */ /* 0x001fe2000c101906 */
[----:B------:R-:W-:Y:S05]  /*0290*/  EXIT ;  /* 0x000000000000794d */ /* 0x000fea0003800000 */
.L_x_6:
        /* <DEDUP_REMOVED lines=14> */
.L_x_10:


//--------------------- .text._Z20reduce_global_atomicPKiPii --------------------------
	.section	.text._Z20reduce_global_atomicPKiPii,"ax",@progbits
	.align	128
        .global         _Z20reduce_global_atomicPKiPii
        .type           _Z20reduce_global_atomicPKiPii,@function
        .size           _Z20reduce_global_atomicPKiPii,(.L_x_11 - _Z20reduce_global_atomicPKiPii)
        .other          _Z20reduce_global_atomicPKiPii,@"STO_CUDA_ENTRY STV_DEFAULT"
_Z20reduce_global_atomicPKiPii:
.text._Z20reduce_global_atomicPKiPii:
[----:B------:R-:W-:Y:S01]  /*0000*/  LDC R1, c[0x0][0x37c] ;  /* 0x0000df00ff017b82 */ /* 0x000fe20000000800 */
[----:B------:R-:W0:Y:S07]  /*0010*/  S2R R0, SR_TID.X ;  /* 0x0000000000007919 */ /* 0x000e2e0000002100 */
[----:B------:R-:W0:Y:S01]  /*0020*/  S2UR UR4, SR_CTAID.X ;  /* 0x00000000000479c3 */ /* 0x000e220000002500 */
[----:B------:R-:W1:Y:S07]  /*0030*/  LDCU UR5, c[0x0][0x390] ;  /* 0x00007200ff0577ac */ /* 0x000e6e0008000800 */
[----:B------:R-:W0:Y:S02]  /*0040*/  LDC R5, c[0x0][0x360] ;  /* 0x0000d800ff057b82 */ /* 0x000e240000000800 */
[----:B0-----:R-:W-:-:S05]  /*0050*/  IMAD R5, R5, UR4, R0 ;  /* 0x0000000405057c24 */ /* 0x001fca000f8e0200 */
[----:B-1----:R-:W-:-:S13]  /*0060*/  ISETP.GE.AND P0, PT, R5, UR5, PT ;  /* 0x0000000505007c0c */ /* 0x002fda000bf06270 */
[----:B------:R-:W-:Y:S05]  /*0070*/  @P0 EXIT ;  /* 0x000000000000094d */ /* 0x000fea0003800000 */
[----:B------:R-:W0:Y:S01]  /*0080*/  LDC.64 R2, c[0x0][0x380] ;  /* 0x0000e000ff027b82 */ /* 0x000e220000000a00 */
[----:B------:R-:W1:Y:S01]  /*0090*/  LDCU.64 UR6, c[0x0][0x358] ;  /* 0x00006b00ff0677ac */ /* 0x000e620008000a00 */
[----:B0-----:R-:W-:-:S06]  /*00a0*/  IMAD.WIDE R2, R5, 0x4, R2 ;  /* 0x0000000405027825 */ /* 0x001fcc00078e0202 */
[----:B-1----:R-:W2:Y:S01]  /*00b0*/  LDG.E R2, desc[UR6][R2.64] ;  /* 0x0000000602027981 */ /* 0x002ea2000c1e1900 */
[----:B------:R-:W0:Y:S01]  /*00c0*/  LDC.64 R4, c[0x0][0x388] ;  /* 0x0000e200ff047b82 */ /* 0x000e220000000a00 */
[----:B------:R-:W-:Y:S01]  /*00d0*/  VOTEU.ANY UR4, UPT, PT ;  /* 0x0000000000047886 */ /* 0x000fe200038e0100 */
[----:B------:R-:W1:Y:S01]  /*00e0*/  S2R R0, SR_LANEID ;  /* 0x0000000000007919 */ /* 0x000e620000000000 */
[----:B------:R-:W-:-:S06]  /*00f0*/  UFLO.U32 UR4, UR4 ;  /* 0x00000004000472bd */ /* 0x000fcc00080e0000 */
[----:B-1----:R-:W-:Y:S01]  /*0100*/  ISETP.EQ.U32.AND P0, PT, R0, UR4, PT ;  /* 0x0000000400007c0c */ /* 0x002fe2000bf02070 */
[----:B--2---:R-:W1:Y:S02]  /*0110*/  REDUX.SUM UR5, R2 ;  /* 0x00000000020573c4 */ /* 0x004e64000000c000 */
[----:B-1----:R-:W-:-:S10]  /*0120*/  MOV R7, UR5 ;  /* 0x0000000500077c02 */ /* 0x002fd40008000f00 */
[----:B0-----:R-:W-:Y:S01]  /*0130*/  @P0 REDG.E.ADD.STRONG.GPU desc[UR6][R4.64], R7 ;  /* 0x000000070400098e */ /* 0x001fe2000c12e106 */
[----:B------:R-:W-:Y:S05]  /*0140*/  EXIT ;  /* 0x000000000000794d */ /* 0x000fea0003800000 */
.L_x_7:
        /* <DEDUP_REMOVED lines=11> */
.L_x_11:


//--------------------- .nv.shared._Z20add_block_sum_kernelPiPKii --------------------------
	.section	.nv.shared._Z20add_block_sum_kernelPiPKii,"aw",@nobits
	.sectionflags	@""
	.align	16
	.zero		1024


//--------------------- .nv.shared.reserved.0     --------------------------
	.section	.nv.shared.reserved.0,"aw",@nobits
	.weak		__nv_reservedSMEM_offset_0_alias
	.size		__nv_reservedSMEM_offset_0_alias, 0, 64
	.other		__nv_reservedSMEM_offset_0_alias,@"STO_CUDA_RESERVED_SHARED STV_DEFAULT"
__nv_reservedSMEM_offset_0_alias:
	.zero		0
	.zero		64


//--------------------- .nv.shared._Z17scan_block_kernelPKiPiS1_i --------------------------
	.section	.nv.shared._Z17scan_block_kernelPKiPiS1_i,"aw",@nobits
	.sectionflags	@""
	.align	16
	.zero		1024


//--------------------- .nv.shared._Z13reduce_sharedPKiPii --------------------------
	.section	.nv.shared._Z13reduce_sharedPKiPii,"aw",@nobits
	.sectionflags	@""
	.align	16
	.zero		1024


//--------------------- .nv.shared._Z20reduce_global_atomicPKiPii --------------------------
	.section	.nv.shared._Z20reduce_global_atomicPKiPii,"aw",@nobits
	.sectionflags	@""
	.align	16
	.zero		1024


//--------------------- .nv.constant0._Z20add_block_sum_kernelPiPKii --------------------------
	.section	.nv.constant0._Z20add_block_sum_kernelPiPKii,"a",@progbits
	.sectionflags	@""
	.align	4
.nv.constant0._Z20add_block_sum_kernelPiPKii:
	.zero		916


//--------------------- .nv.constant0._Z17scan_block_kernelPKiPiS1_i --------------------------
	.section	.nv.constant0._Z17scan_block_kernelPKiPiS1_i,"a",@progbits
	.sectionflags	@""
	.align	4
.nv.constant0._Z17scan_block_kernelPKiPiS1_i:
	.zero		924


//--------------------- .nv.constant0._Z13reduce_sharedPKiPii --------------------------
	.section	.nv.constant0._Z13reduce_sharedPKiPii,"a",@progbits
	.sectionflags	@""
	.align	4
.nv.constant0._Z13reduce_sharedPKiPii:
	.zero		916


//--------------------- .nv.constant0._Z20reduce_global_atomicPKiPii --------------------------
	.section	.nv.constant0._Z20reduce_global_atomicPKiPii,"a",@progbits
	.sectionflags	@""
	.align	4
.nv.constant0._Z20reduce_global_atomicPKiPii:
	.zero		916


//--------------------- SYMBOLS --------------------------

	.type		.nv.reservedSmem.offset0,@object
	.size		.nv.reservedSmem.offset0,0x4
	.type		.nv.reservedSmem.cap,@object
	.size		.nv.reservedSmem.cap,0x4
